//
// Generated by NVIDIA NVVM Compiler
//
// Compiler Build ID: CL-36424714
// Cuda compilation tools, release 13.0, V13.0.88
// Based on NVVM 20.0.0
//

.version 9.0
.target sm_100
.address_size 64

	// .globl	_Z7kernel3PiS_
// _ZZ7kernel2PiS_S_S_S_ilE6MinDis has been demoted

.visible .entry _Z7kernel3PiS_(
	.param .u64 .ptr .align 1 _Z7kernel3PiS__param_0,
	.param .u64 .ptr .align 1 _Z7kernel3PiS__param_1
)
{
	.reg .pred 	%p<2>;
	.reg .b32 	%r<4>;
	.reg .b64 	%rd<7>;

	ld.param.u64 	%rd2, [_Z7kernel3PiS__param_0];
	ld.param.u64 	%rd1, [_Z7kernel3PiS__param_1];
	cvta.to.global.u64 	%rd3, %rd2;
	mov.u32 	%r1, %tid.x;
	mul.wide.u32 	%rd4, %r1, 4;
	add.s64 	%rd5, %rd3, %rd4;
	ld.global.u32 	%r2, [%rd5];
	setp.lt.s32 	%p1, %r2, 1;
	@%p1 bra 	$L__BB0_2;
	cvta.to.global.u64 	%rd6, %rd1;
	atom.global.add.u32 	%r3, [%rd6], 1;
$L__BB0_2:
	ret;

}
	// .globl	_Z7kernel2PiS_S_S_S_il
.visible .entry _Z7kernel2PiS_S_S_S_il(
	.param .u64 .ptr .align 1 _Z7kernel2PiS_S_S_S_il_param_0,
	.param .u64 .ptr .align 1 _Z7kernel2PiS_S_S_S_il_param_1,
	.param .u64 .ptr .align 1 _Z7kernel2PiS_S_S_S_il_param_2,
	.param .u64 .ptr .align 1 _Z7kernel2PiS_S_S_S_il_param_3,
	.param .u64 .ptr .align 1 _Z7kernel2PiS_S_S_S_il_param_4,
	.param .u32 _Z7kernel2PiS_S_S_S_il_param_5,
	.param .u64 _Z7kernel2PiS_S_S_S_il_param_6
)
{
	.reg .pred 	%p<23>;
	.reg .b32 	%r<27>;
	.reg .b64 	%rd<52>;
	// demoted variable
	.shared .align 8 .u64 _ZZ7kernel2PiS_S_S_S_ilE6MinDis;
	ld.param.u64 	%rd20, [_Z7kernel2PiS_S_S_S_il_param_0];
	ld.param.u64 	%rd15, [_Z7kernel2PiS_S_S_S_il_param_1];
	ld.param.u64 	%rd16, [_Z7kernel2PiS_S_S_S_il_param_2];
	ld.param.u64 	%rd17, [_Z7kernel2PiS_S_S_S_il_param_3];
	ld.param.u64 	%rd18, [_Z7kernel2PiS_S_S_S_il_param_4];
	ld.param.s32 	%rd2, [_Z7kernel2PiS_S_S_S_il_param_5];
	ld.param.u64 	%rd19, [_Z7kernel2PiS_S_S_S_il_param_6];
	cvta.to.global.u64 	%rd1, %rd20;
	or.b64  	%rd21, %rd19, %rd2;
	and.b64  	%rd22, %rd21, -4294967296;
	setp.ne.s64 	%p3, %rd22, 0;
	@%p3 bra 	$L__BB1_2;
	cvt.u32.u64 	%r4, %rd2;
	cvt.u32.u64 	%r5, %rd19;
	rem.u32 	%r6, %r5, %r4;
	cvt.u64.u32 	%rd50, %r6;
	bra.uni 	$L__BB1_3;
$L__BB1_2:
	rem.s64 	%rd50, %rd19, %rd2;
$L__BB1_3:
	setp.eq.s64 	%p4, %rd50, 0;
	@%p4 bra 	$L__BB1_15;
	mov.u32 	%r7, %ctaid.x;
	cvt.u64.u32 	%rd6, %r7;
	mul.wide.u32 	%rd23, %r7, 4;
	add.s64 	%rd24, %rd1, %rd23;
	ld.global.u32 	%r8, [%rd24];
	setp.lt.s32 	%p5, %r8, 1;
	@%p5 bra 	$L__BB1_15;
	mov.b64 	%rd25, 9223372036854775807;
	st.shared.u64 	[_ZZ7kernel2PiS_S_S_S_ilE6MinDis], %rd25;
	bar.sync 	0;
	mov.u32 	%r1, %tid.x;
	add.s64 	%rd7, %rd19, %rd6;
	or.b64  	%rd26, %rd7, %rd2;
	and.b64  	%rd27, %rd26, -4294967296;
	setp.ne.s64 	%p6, %rd27, 0;
	@%p6 bra 	$L__BB1_7;
	cvt.u32.u64 	%r9, %rd2;
	cvt.u32.u64 	%r10, %rd7;
	rem.u32 	%r11, %r10, %r9;
	cvt.u64.u32 	%rd51, %r11;
	bra.uni 	$L__BB1_8;
$L__BB1_7:
	rem.s64 	%rd51, %rd7, %rd2;
$L__BB1_8:
	cvta.to.global.u64 	%rd28, %rd17;
	cvta.to.global.u64 	%rd29, %rd16;
	shl.b64 	%rd30, %rd51, 2;
	add.s64 	%rd31, %rd29, %rd30;
	ld.global.u32 	%r12, [%rd31];
	shl.b64 	%rd32, %rd6, 2;
	add.s64 	%rd33, %rd29, %rd32;
	ld.global.u32 	%r13, [%rd33];
	sub.s32 	%r14, %r12, %r13;
	add.s64 	%rd34, %rd28, %rd30;
	ld.global.u32 	%r15, [%rd34];
	add.s64 	%rd35, %rd28, %rd32;
	ld.global.u32 	%r16, [%rd35];
	sub.s32 	%r17, %r15, %r16;
	mul.wide.u32 	%rd36, %r1, 4;
	add.s64 	%rd37, %rd29, %rd36;
	ld.global.u32 	%r18, [%rd37];
	sub.s32 	%r19, %r18, %r13;
	add.s64 	%rd38, %rd28, %rd36;
	ld.global.u32 	%r20, [%rd38];
	sub.s32 	%r21, %r20, %r16;
	mul.lo.s32 	%r2, %r19, %r17;
	mul.lo.s32 	%r3, %r21, %r14;
	mul.wide.s32 	%rd39, %r21, %r21;
	mul.wide.s32 	%rd40, %r19, %r19;
	add.s64 	%rd11, %rd39, %rd40;
	mul.wide.s32 	%rd12, %r19, %r14;
	mul.wide.s32 	%rd13, %r21, %r17;
	setp.eq.s64 	%p8, %rd11, 0;
	add.s64 	%rd14, %rd1, %rd36;
	mov.pred 	%p22, 0;
	@%p8 bra 	$L__BB1_10;
	ld.global.u32 	%r22, [%rd14];
	setp.gt.s32 	%p22, %r22, 0;
$L__BB1_10:
	setp.ne.s32 	%p9, %r2, %r3;
	not.pred 	%p10, %p22;
	or.pred  	%p11, %p10, %p9;
	setp.lt.s64 	%p12, %rd12, 0;
	or.pred  	%p13, %p11, %p12;
	setp.lt.s64 	%p14, %rd13, 0;
	or.pred  	%p15, %p13, %p14;
	@%p15 bra 	$L__BB1_12;
	atom.shared.min.s64 	%rd41, [_ZZ7kernel2PiS_S_S_S_ilE6MinDis], %rd11;
$L__BB1_12:
	or.b64  	%rd42, %rd12, %rd13;
	setp.ne.s32 	%p16, %r2, %r3;
	bar.sync 	0;
	ld.shared.u64 	%rd43, [_ZZ7kernel2PiS_S_S_S_ilE6MinDis];
	setp.ne.s64 	%p17, %rd43, %rd11;
	setp.lt.s64 	%p18, %rd42, 0;
	or.pred  	%p19, %p17, %p16;
	or.pred  	%p20, %p19, %p18;
	@%p20 bra 	$L__BB1_15;
	ld.global.u32 	%r23, [%rd14];
	setp.lt.s32 	%p21, %r23, 1;
	@%p21 bra 	$L__BB1_15;
	cvta.to.global.u64 	%rd44, %rd18;
	add.s64 	%rd46, %rd44, %rd36;
	atom.global.add.u32 	%r24, [%rd46], -1;
	cvta.to.global.u64 	%rd47, %rd15;
	add.s64 	%rd49, %rd47, %rd32;
	ld.global.u32 	%r25, [%rd49];
	add.s32 	%r26, %r25, 1;
	st.global.u32 	[%rd49], %r26;
$L__BB1_15:
	ret;

}
	// .globl	_Z7kernel1PiS_i
.visible .entry _Z7kernel1PiS_i(
	.param .u64 .ptr .align 1 _Z7kernel1PiS_i_param_0,
	.param .u64 .ptr .align 1 _Z7kernel1PiS_i_param_1,
	.param .u32 _Z7kernel1PiS_i_param_2
)
{
	.reg .b32 	%r<4>;
	.reg .b64 	%rd<8>;

	ld.param.u64 	%rd1, [_Z7kernel1PiS_i_param_0];
	ld.param.u64 	%rd2, [_Z7kernel1PiS_i_param_1];
	ld.param.u32 	%r1, [_Z7kernel1PiS_i_param_2];
	cvta.to.global.u64 	%rd3, %rd1;
	cvta.to.global.u64 	%rd4, %rd2;
	mov.u32 	%r2, %tid.x;
	mul.wide.u32 	%rd5, %r2, 4;
	add.s64 	%rd6, %rd4, %rd5;
	st.global.u32 	[%rd6], %r1;
	add.s64 	%rd7, %rd3, %rd5;
	mov.b32 	%r3, 0;
	st.global.u32 	[%rd7], %r3;
	ret;

}


// ===== COMPILED SASS (sm_100) =====

	.target	sm_100

	.elftype	@"ET_EXEC"


//--------------------- .note.nv.tkinfo           --------------------------
	.section	.note.nv.tkinfo,"",@"SHT_NOTE"
	.sectionflags	@"SHF_NOTE_NV_TKINFO"
	.tkinfo
        /*0018*/ 	.word	0x00000002
        /*0030*/ 	.string	""
        /*0030*/ 	.string	"ptxas"
        /*0030*/ 	.string	"Cuda compilation tools, release 13.0, V13.0.88"
        /*0030*/ 	.string	"Build cuda_13.0.r13.0/compiler.36424714_0"
        /*0030*/ 	.string	"-arch sm_100 -m 64 "



//--------------------- .note.nv.cuinfo           --------------------------
	.section	.note.nv.cuinfo,"",@"SHT_NOTE"
	.sectionflags	@"SHF_NOTE_NV_CUINFO"
        /*0018*/ 	.short	0x0002
        /*001a*/ 	.short	0x0064
        /*001c*/ 	.short	0x0082
	.zero		2


//--------------------- .nv.info                  --------------------------
	.section	.nv.info,"",@"SHT_CUDA_INFO"
	.align	4


	//----- nvinfo : EIATTR_REGCOUNT
	.align		4
        /*0000*/ 	.byte	0x04, 0x2f
        /*0002*/ 	.short	(.L_1 - .L_0)
	.align		4
.L_0:
        /*0004*/ 	.word	index@(_Z7kernel3PiS_)
        /*0008*/ 	.word	0x00000008


	//----- nvinfo : EIATTR_FRAME_SIZE
	.align		4
.L_1:
        /*000c*/ 	.byte	0x04, 0x11
        /*000e*/ 	.short	(.L_3 - .L_2)
	.align		4
.L_2:
        /*0010*/ 	.word	index@(_Z7kernel3PiS_)
        /*0014*/ 	.word	0x00000000


	//----- nvinfo : EIATTR_REGCOUNT
	.align		4
.L_3:
        /*0018*/ 	.byte	0x04, 0x2f
        /*001a*/ 	.short	(.L_5 - .L_4)
	.align		4
.L_4:
        /*001c*/ 	.word	index@(_Z7kernel2PiS_S_S_S_il)
        /*0020*/ 	.word	0x00000019


	//----- nvinfo : EIATTR_FRAME_SIZE
	.align		4
.L_5:
        /*0024*/ 	.byte	0x04, 0x11
        /*0026*/ 	.short	(.L_7 - .L_6)
	.align		4
.L_6:
        /*0028*/ 	.word	index@($__internal_0_$__cuda_sm20_rem_s64)
        /*002c*/ 	.word	0x00000000


	//----- nvinfo : EIATTR_FRAME_SIZE
	.align		4
.L_7:
        /*0030*/ 	.byte	0x04, 0x11
        /*0032*/ 	.short	(.L_9 - .L_8)
	.align		4
.L_8:
        /*0034*/ 	.word	index@(_Z7kernel2PiS_S_S_S_il)
        /*0038*/ 	.word	0x00000000


	//----- nvinfo : EIATTR_REGCOUNT
	.align		4
.L_9:
        /*003c*/ 	.byte	0x04, 0x2f
        /*003e*/ 	.short	(.L_11 - .L_10)
	.align		4
.L_10:
        /*0040*/ 	.word	index@(_Z7kernel1PiS_i)
        /*0044*/ 	.word	0x0000000c


	//----- nvinfo : EIATTR_FRAME_SIZE
	.align		4
.L_11:
        /*0048*/ 	.byte	0x04, 0x11
        /*004a*/ 	.short	(.L_13 - .L_12)
	.align		4
.L_12:
        /*004c*/ 	.word	index@(_Z7kernel1PiS_i)
        /*0050*/ 	.word	0x00000000


	//----- nvinfo : EIATTR_MIN_STACK_SIZE
	.align		4
.L_13:
        /*0054*/ 	.byte	0x04, 0x12
        /*0056*/ 	.short	(.L_15 - .L_14)
	.align		4
.L_14:
        /*0058*/ 	.word	index@(_Z7kernel1PiS_i)
        /*005c*/ 	.word	0x00000000


	//----- nvinfo : EIATTR_MIN_STACK_SIZE
	.align		4
.L_15:
        /*0060*/ 	.byte	0x04, 0x12
        /*0062*/ 	.short	(.L_17 - .L_16)
	.align		4
.L_16:
        /*0064*/ 	.word	index@(_Z7kernel2PiS_S_S_S_il)
        /*0068*/ 	.word	0x00000000


	//----- nvinfo : EIATTR_MIN_STACK_SIZE
	.align		4
.L_17:
        /*006c*/ 	.byte	0x04, 0x12
        /*006e*/ 	.short	(.L_19 - .L_18)
	.align		4
.L_18:
        /*0070*/ 	.word	index@(_Z7kernel3PiS_)
        /*0074*/ 	.word	0x00000000
.L_19:


//--------------------- .nv.compat                --------------------------
	.section	.nv.compat,"",@"SHT_CUDA_COMPAT_INFO"
	.align	4
        /*0000*/ 	.byte	0x02, 0x09, 0x00, 0x00, 0x02, 0x02, 0x01, 0x00, 0x02, 0x05, 0x05, 0x00, 0x03, 0x07, 0x01, 0x01
        /*0010*/ 	.byte	0x02, 0x03, 0x00, 0x00, 0x02, 0x06, 0x01, 0x00, 0x04, 0x0b, 0x08, 0x00, 0x09, 0x00, 0x00, 0x00
        /*0020*/ 	.byte	0x00, 0x00, 0x00, 0x00


//--------------------- .nv.info._Z7kernel1PiS_i  --------------------------
	.section	.nv.info._Z7kernel1PiS_i,"",@"SHT_CUDA_INFO"
	.sectionflags	@""
	.align	4


	//----- nvinfo : EIATTR_CUDA_API_VERSION
	.align		4
        /*0000*/ 	.byte	0x04, 0x37
        /*0002*/ 	.short	(.L_21 - .L_20)
.L_20:
        /*0004*/ 	.word	0x00000082


	//----- nvinfo : EIATTR_KPARAM_INFO
	.align		4
.L_21:
        /*0008*/ 	.byte	0x04, 0x17
        /*000a*/ 	.short	(.L_23 - .L_22)
.L_22:
        /*000c*/ 	.word	0x00000000
        /*0010*/ 	.short	0x0002
        /*0012*/ 	.short	0x0010
        /*0014*/ 	.byte	0x00, 0xf0, 0x11, 0x00


	//----- nvinfo : EIATTR_KPARAM_INFO
	.align		4
.L_23:
        /*0018*/ 	.byte	0x04, 0x17
        /*001a*/ 	.short	(.L_25 - .L_24)
.L_24:
        /*001c*/ 	.word	0x00000000
        /*0020*/ 	.short	0x0001
        /*0022*/ 	.short	0x0008
        /*0024*/ 	.byte	0x00, 0xf5, 0x21, 0x00


	//----- nvinfo : EIATTR_KPARAM_INFO
	.align		4
.L_25:
        /*0028*/ 	.byte	0x04, 0x17
        /*002a*/ 	.short	(.L_27 - .L_26)
.L_26:
        /*002c*/ 	.word	0x00000000
        /*0030*/ 	.short	0x0000
        /*0032*/ 	.short	0x0000
        /*0034*/ 	.byte	0x00, 0xf5, 0x21, 0x00


	//----- nvinfo : EIATTR_SPARSE_MMA_MASK
	.align		4
.L_27:
        /*0038*/ 	.byte	0x03, 0x50
        /*003a*/ 	.short	0x0000


	//----- nvinfo : EIATTR_MAXREG_COUNT
	.align		4
        /*003c*/ 	.byte	0x03, 0x1b
        /*003e*/ 	.short	0x00ff


	//----- nvinfo : EIATTR_MERCURY_ISA_VERSION
	.align		4
        /*0040*/ 	.byte	0x03, 0x5f
        /*0042*/ 	.short	0x0101


	//----- nvinfo : EIATTR_VRC_CTA_INIT_COUNT
	.align		4
        /*0044*/ 	.byte	0x02, 0x4a
	.zero		1
	.zero		1


	//----- nvinfo : EIATTR_EXIT_INSTR_OFFSETS
	.align		4
        /*0048*/ 	.byte	0x04, 0x1c
        /*004a*/ 	.short	(.L_29 - .L_28)


	//   ....[0]....
.L_28:
        /*004c*/ 	.word	0x000000a0


	//----- nvinfo : EIATTR_CBANK_PARAM_SIZE
	.align		4
.L_29:
        /*0050*/ 	.byte	0x03, 0x19
        /*0052*/ 	.short	0x0014


	//----- nvinfo : EIATTR_PARAM_CBANK
	.align		4
        /*0054*/ 	.byte	0x04, 0x0a
        /*0056*/ 	.short	(.L_31 - .L_30)
	.align		4
.L_30:
        /*0058*/ 	.word	index@(.nv.constant0._Z7kernel1PiS_i)
        /*005c*/ 	.short	0x0380
        /*005e*/ 	.short	0x0014


	//----- nvinfo : EIATTR_SW_WAR
	.align		4
.L_31:
        /*0060*/ 	.byte	0x04, 0x36
        /*0062*/ 	.short	(.L_33 - .L_32)
.L_32:
        /*0064*/ 	.word	0x00000008
.L_33:


//--------------------- .nv.info._Z7kernel2PiS_S_S_S_il --------------------------
	.section	.nv.info._Z7kernel2PiS_S_S_S_il,"",@"SHT_CUDA_INFO"
	.sectionflags	@""
	.align	4


	//----- nvinfo : EIATTR_CUDA_API_VERSION
	.align		4
        /*0000*/ 	.byte	0x04, 0x37
        /*0002*/ 	.short	(.L_35 - .L_34)
.L_34:
        /*0004*/ 	.word	0x00000082


	//----- nvinfo : EIATTR_KPARAM_INFO
	.align		4
.L_35:
        /*0008*/ 	.byte	0x04, 0x17
        /*000a*/ 	.short	(.L_37 - .L_36)
.L_36:
        /*000c*/ 	.word	0x00000000
        /*0010*/ 	.short	0x0006
        /*0012*/ 	.short	0x0030
        /*0014*/ 	.byte	0x00, 0xf0, 0x21, 0x00


	//----- nvinfo : EIATTR_KPARAM_INFO
	.align		4
.L_37:
        /*0018*/ 	.byte	0x04, 0x17
        /*001a*/ 	.short	(.L_39 - .L_38)
.L_38:
        /*001c*/ 	.word	0x00000000
        /*0020*/ 	.short	0x0005
        /*0022*/ 	.short	0x0028
        /*0024*/ 	.byte	0x00, 0xf0, 0x11, 0x00


	//----- nvinfo : EIATTR_KPARAM_INFO
	.align		4
.L_39:
        /*0028*/ 	.byte	0x04, 0x17
        /*002a*/ 	.short	(.L_41 - .L_40)
.L_40:
        /*002c*/ 	.word	0x00000000
        /*0030*/ 	.short	0x0004
        /*0032*/ 	.short	0x0020
        /*0034*/ 	.byte	0x00, 0xf5, 0x21, 0x00


	//----- nvinfo : EIATTR_KPARAM_INFO
	.align		4
.L_41:
        /*0038*/ 	.byte	0x04, 0x17
        /*003a*/ 	.short	(.L_43 - .L_42)
.L_42:
        /*003c*/ 	.word	0x00000000
        /*0040*/ 	.short	0x0003
        /*0042*/ 	.short	0x0018
        /*0044*/ 	.byte	0x00, 0xf5, 0x21, 0x00


	//----- nvinfo : EIATTR_KPARAM_INFO
	.align		4
.L_43:
        /*0048*/ 	.byte	0x04, 0x17
        /*004a*/ 	.short	(.L_45 - .L_44)
.L_44:
        /*004c*/ 	.word	0x00000000
        /*0050*/ 	.short	0x0002
        /*0052*/ 	.short	0x0010
        /*0054*/ 	.byte	0x00, 0xf5, 0x21, 0x00


	//----- nvinfo : EIATTR_KPARAM_INFO
	.align		4
.L_45:
        /*0058*/ 	.byte	0x04, 0x17
        /*005a*/ 	.short	(.L_47 - .L_46)
.L_46:
        /*005c*/ 	.word	0x00000000
        /*0060*/ 	.short	0x0001
        /*0062*/ 	.short	0x0008
        /*0064*/ 	.byte	0x00, 0xf5, 0x21, 0x00


	//----- nvinfo : EIATTR_KPARAM_INFO
	.align		4
.L_47:
        /*0068*/ 	.byte	0x04, 0x17
        /*006a*/ 	.short	(.L_49 - .L_48)
.L_48:
        /*006c*/ 	.word	0x00000000
        /*0070*/ 	.short	0x0000
        /*0072*/ 	.short	0x0000
        /*0074*/ 	.byte	0x00, 0xf5, 0x21, 0x00


	//----- nvinfo : EIATTR_SPARSE_MMA_MASK
	.align		4
.L_49:
        /*0078*/ 	.byte	0x03, 0x50
        /*007a*/ 	.short	0x0000


	//----- nvinfo : EIATTR_MAXREG_COUNT
	.align		4
        /*007c*/ 	.byte	0x03, 0x1b
        /*007e*/ 	.short	0x00ff


	//----- nvinfo : EIATTR_NUM_BARRIERS
	.align		4
        /*0080*/ 	.byte	0x02, 0x4c
        /*0082*/ 	.byte	0x01
	.zero		1


	//----- nvinfo : EIATTR_MERCURY_ISA_VERSION
	.align		4
        /*0084*/ 	.byte	0x03, 0x5f
        /*0086*/ 	.short	0x0101


	//----- nvinfo : EIATTR_VRC_CTA_INIT_COUNT
	.align		4
        /*0088*/ 	.byte	0x02, 0x4a
	.zero		1
	.zero		1


	//----- nvinfo : EIATTR_EXIT_INSTR_OFFSETS
	.align		4
        /*008c*/ 	.byte	0x04, 0x1c
        /*008e*/ 	.short	(.L_51 - .L_50)


	//   ....[0]....
.L_50:
        /*0090*/ 	.word	0x00000240


	//   ....[1]....
        /*0094*/ 	.word	0x000002b0


	//   ....[2]....
        /*0098*/ 	.word	0x00000930


	//   ....[3]....
        /*009c*/ 	.word	0x00000960


	//   ....[4]....
        /*00a0*/ 	.word	0x00000a10


	//----- nvinfo : EIATTR_CRS_STACK_SIZE
	.align		4
.L_51:
        /*00a4*/ 	.byte	0x04, 0x1e
        /*00a6*/ 	.short	(.L_53 - .L_52)
.L_52:
        /*00a8*/ 	.word	0x00000000


	//----- nvinfo : EIATTR_CBANK_PARAM_SIZE
	.align		4
.L_53:
        /*00ac*/ 	.byte	0x03, 0x19
        /*00ae*/ 	.short	0x0038


	//----- nvinfo : EIATTR_PARAM_CBANK
	.align		4
        /*00b0*/ 	.byte	0x04, 0x0a
        /*00b2*/ 	.short	(.L_55 - .L_54)
	.align		4
.L_54:
        /*00b4*/ 	.word	index@(.nv.constant0._Z7kernel2PiS_S_S_S_il)
        /*00b8*/ 	.short	0x0380
        /*00ba*/ 	.short	0x0038


	//----- nvinfo : EIATTR_SW_WAR
	.align		4
.L_55:
        /*00bc*/ 	.byte	0x04, 0x36
        /*00be*/ 	.short	(.L_57 - .L_56)
.L_56:
        /*00c0*/ 	.word	0x00000008
.L_57:


//--------------------- .nv.info._Z7kernel3PiS_   --------------------------
	.section	.nv.info._Z7kernel3PiS_,"",@"SHT_CUDA_INFO"
	.sectionflags	@""
	.align	4


	//----- nvinfo : EIATTR_CUDA_API_VERSION
	.align		4
        /*0000*/ 	.byte	0x04, 0x37
        /*0002*/ 	.short	(.L_59 - .L_58)
.L_58:
        /*0004*/ 	.word	0x00000082


	//----- nvinfo : EIATTR_KPARAM_INFO
	.align		4
.L_59:
        /*0008*/ 	.byte	0x04, 0x17
        /*000a*/ 	.short	(.L_61 - .L_60)
.L_60:
        /*000c*/ 	.word	0x00000000
        /*0010*/ 	.short	0x0001
        /*0012*/ 	.short	0x0008
        /*0014*/ 	.byte	0x00, 0xf5, 0x21, 0x00


	//----- nvinfo : EIATTR_KPARAM_INFO
	.align		4
.L_61:
        /*0018*/ 	.byte	0x04, 0x17
        /*001a*/ 	.short	(.L_63 - .L_62)
.L_62:
        /*001c*/ 	.word	0x00000000
        /*0020*/ 	.short	0x0000
        /*0022*/ 	.short	0x0000
        /*0024*/ 	.byte	0x00, 0xf5, 0x21, 0x00


	//----- nvinfo : EIATTR_SPARSE_MMA_MASK
	.align		4
.L_63:
        /*0028*/ 	.byte	0x03, 0x50
        /*002a*/ 	.short	0x0000


	//----- nvinfo : EIATTR_MAXREG_COUNT
	.align		4
        /*002c*/ 	.byte	0x03, 0x1b
        /*002e*/ 	.short	0x00ff


	//----- nvinfo : EIATTR_MERCURY_ISA_VERSION
	.align		4
        /*0030*/ 	.byte	0x03, 0x5f
        /*0032*/ 	.short	0x0101


	//----- nvinfo : EIATTR_INT_WARP_WIDE_INSTR_OFFSETS
	.align		4
        /*0034*/ 	.byte	0x04, 0x31
        /*0036*/ 	.short	(.L_65 - .L_64)


	//   ....[0]....
.L_64:
        /*0038*/ 	.word	0x000000a0


	//----- nvinfo : EIATTR_VRC_CTA_INIT_COUNT
	.align		4
.L_65:
        /*003c*/ 	.byte	0x02, 0x4a
	.zero		1
	.zero		1


	//----- nvinfo : EIATTR_EXIT_INSTR_OFFSETS
	.align		4
        /*0040*/ 	.byte	0x04, 0x1c
        /*0042*/ 	.short	(.L_67 - .L_66)


	//   ....[0]....
.L_66:
        /*0044*/ 	.word	0x00000070


	//   ....[1]....
        /*0048*/ 	.word	0x000000f0


	//----- nvinfo : EIATTR_CBANK_PARAM_SIZE
	.align		4
.L_67:
        /*004c*/ 	.byte	0x03, 0x19
        /*004e*/ 	.short	0x0010


	//----- nvinfo : EIATTR_PARAM_CBANK
	.align		4
        /*0050*/ 	.byte	0x04, 0x0a
        /*0052*/ 	.short	(.L_69 - .L_68)
	.align		4
.L_68:
        /*0054*/ 	.word	index@(.nv.constant0._Z7kernel3PiS_)
        /*0058*/ 	.short	0x0380
        /*005a*/ 	.short	0x0010


	//----- nvinfo : EIATTR_SW_WAR
	.align		4
.L_69:
        /*005c*/ 	.byte	0x04, 0x36
        /*005e*/ 	.short	(.L_71 - .L_70)
.L_70:
        /*0060*/ 	.word	0x00000008
.L_71:


//--------------------- .nv.callgraph             --------------------------
	.section	.nv.callgraph,"",@"SHT_CUDA_CALLGRAPH"
	.align	4
	.sectionentsize	8
	.align		4
        /*0000*/ 	.word	0x00000000
	.align		4
        /*0004*/ 	.word	0xffffffff
	.align		4
        /*0008*/ 	.word	0x00000000
	.align		4
        /*000c*/ 	.word	0xfffffffe
	.align		4
        /*0010*/ 	.word	0x00000000
	.align		4
        /*0014*/ 	.word	0xfffffffd
	.align		4
        /*0018*/ 	.word	0x00000000
	.align		4
        /*001c*/ 	.word	0xfffffffc


//--------------------- .text._Z7kernel1PiS_i     --------------------------
	.section	.text._Z7kernel1PiS_i,"ax",@progbits
	.align	128
        .global         _Z7kernel1PiS_i
        .type           _Z7kernel1PiS_i,@function
        .size           _Z7kernel1PiS_i,(.L_x_11 - _Z7kernel1PiS_i)
        .other          _Z7kernel1PiS_i,@"STO_CUDA_ENTRY STV_DEFAULT"
_Z7kernel1PiS_i:
.text._Z7kernel1PiS_i:
[----:B------:R-:W-:Y:S01]  /*0000*/  LDC R1, c[0x0][0x37c] ;  /* 0x0000df00ff017b82 */ /* 0x000fe20000000800 */
[----:B------:R-:W0:Y:S07]  /*0010*/  S2R R7, SR_TID.X ;  /* 0x0000000000077919 */ /* 0x000e2e0000002100 */
[----:B------:R-:W0:Y:S01]  /*0020*/  LDC.64 R2, c[0x0][0x388] ;  /* 0x0000e200ff027b82 */ /* 0x000e220000000a00 */
[----:B------:R-:W1:Y:S07]  /*0030*/  LDCU.64 UR4, c[0x0][0x358] ;  /* 0x00006b00ff0477ac */ /* 0x000e6e0008000a00 */
[----:B------:R-:W2:Y:S08]  /*0040*/  LDC.64 R4, c[0x0][0x380] ;  /* 0x0000e000ff047b82 */ /* 0x000eb00000000a00 */
[----:B------:R-:W1:Y:S01]  /*0050*/  LDC R9, c[0x0][0x390] ;  /* 0x0000e400ff097b82 */ /* 0x000e620000000800 */
[----:B0-----:R-:W-:-:S04]  /*0060*/  IMAD.WIDE.U32 R2, R7, 0x4, R2 ;  /* 0x0000000407027825 */ /* 0x001fc800078e0002 */
[----:B--2---:R-:W-:Y:S01]  /*0070*/  IMAD.WIDE.U32 R4, R7, 0x4, R4 ;  /* 0x0000000407047825 */ /* 0x004fe200078e0004 */
[----:B-1----:R-:W-:Y:S04]  /*0080*/  STG.E desc[UR4][R2.64], R9 ;  /* 0x0000000902007986 */ /* 0x002fe8000c101904 */
[----:B------:R-:W-:Y:S01]  /*0090*/  STG.E desc[UR4][R4.64], RZ ;  /* 0x000000ff04007986 */ /* 0x000fe2000c101904 */
[----:B------:R-:W-:Y:S05]  /*00a0*/  EXIT ;  /* 0x000000000000794d */ /* 0x000fea0003800000 */
.L_x_0:
[----:B------:R-:W-:-:S00]  /*00b0*/  BRA `(.L_x_0) ;  /* 0xfffffffc00fc7947 */ /* 0x000fc0000383ffff */
[----:B------:R-:W-:-:S00]  /*00c0*/  NOP ;  /* 0x0000000000007918 */ /* 0x000fc00000000000 */
        /* <DEDUP_REMOVED lines=11> */
.L_x_11:


//--------------------- .text._Z7kernel2PiS_S_S_S_il --------------------------
	.section	.text._Z7kernel2PiS_S_S_S_il,"ax",@progbits
	.align	128
        .global         _Z7kernel2PiS_S_S_S_il
        .type           _Z7kernel2PiS_S_S_S_il,@function
        .size           _Z7kernel2PiS_S_S_S_il,(.L_x_10 - _Z7kernel2PiS_S_S_S_il)
        .other          _Z7kernel2PiS_S_S_S_il,@"STO_CUDA_ENTRY STV_DEFAULT"
_Z7kernel2PiS_S_S_S_il:
.text._Z7kernel2PiS_S_S_S_il:
[----:B------:R-:W-:Y:S01]  /*0000*/  LDC R1, c[0x0][0x37c] ;  /* 0x0000df00ff017b82 */ /* 0x000fe20000000800 */
[----:B------:R-:W0:Y:S01]  /*0010*/  LDCU UR5, c[0x0][0x3a8] ;  /* 0x00007500ff0577ac */ /* 0x000e220008000800 */
[----:B------:R-:W1:Y:S01]  /*0020*/  LDCU UR4, c[0x0][0x3b4] ;  /* 0x00007680ff0477ac */ /* 0x000e620008000800 */
[----:B------:R-:W2:Y:S01]  /*0030*/  LDCU UR8, c[0x0][0x3a8] ;  /* 0x00007500ff0877ac */ /* 0x000ea20008000800 */
[----:B0-----:R-:W-:-:S04]  /*0040*/  USHF.R.S32.HI UR9, URZ, 0x1f, UR5 ;  /* 0x0000001fff097899 */ /* 0x001fc80008011405 */
[----:B-1----:R-:W-:-:S04]  /*0050*/  ULOP3.LUT UR4, UR9, UR4, URZ, 0xfc, !UPT ;  /* 0x0000000409047292 */ /* 0x002fc8000f8efcff */
[----:B------:R-:W-:-:S09]  /*0060*/  UISETP.NE.U32.AND UP0, UPT, UR4, URZ, UPT ;  /* 0x000000ff0400728c */ /* 0x000fd2000bf05070 */
[----:B--2---:R-:W-:Y:S05]  /*0070*/  BRA.U UP0, `(.L_x_1) ;  /* 0x0000000100547547 */ /* 0x004fea000b800000 */
[----:B------:R-:W0:Y:S01]  /*0080*/  I2F.U32.RP R0, UR5 ;  /* 0x0000000500007d06 */ /* 0x000e220008209000 */
[----:B------:R-:W1:Y:S01]  /*0090*/  LDC R4, c[0x0][0x3b0] ;  /* 0x0000ec00ff047b82 */ /* 0x000e620000000800 */
[----:B------:R-:W-:-:S06]  /*00a0*/  ISETP.NE.U32.AND P1, PT, RZ, UR5, PT ;  /* 0x00000005ff007c0c */ /* 0x000fcc000bf25070 */
[----:B0-----:R-:W0:Y:S02]  /*00b0*/  MUFU.RCP R0, R0 ;  /* 0x0000000000007308 */ /* 0x001e240000001000 */
[----:B0-----:R-:W-:-:S06]  /*00c0*/  VIADD R2, R0, 0xffffffe ;  /* 0x0ffffffe00027836 */ /* 0x001fcc0000000000 */
[----:B------:R0:W2:Y:S02]  /*00d0*/  F2I.FTZ.U32.TRUNC.NTZ R3, R2 ;  /* 0x0000000200037305 */ /* 0x0000a4000021f000 */
[----:B0-----:R-:W-:Y:S02]  /*00e0*/  IMAD.MOV.U32 R2, RZ, RZ, RZ ;  /* 0x000000ffff027224 */ /* 0x001fe400078e00ff */
[----:B--2---:R-:W-:-:S04]  /*00f0*/  IMAD.MOV R5, RZ, RZ, -R3 ;  /* 0x000000ffff057224 */ /* 0x004fc800078e0a03 */
[----:B------:R-:W-:-:S04]  /*0100*/  IMAD R5, R5, UR5, RZ ;  /* 0x0000000505057c24 */ /* 0x000fc8000f8e02ff */
[----:B------:R-:W-:-:S06]  /*0110*/  IMAD.HI.U32 R3, R3, R5, R2 ;  /* 0x0000000503037227 */ /* 0x000fcc00078e0002 */
[----:B-1----:R-:W-:-:S04]  /*0120*/  IMAD.HI.U32 R3, R3, R4, RZ ;  /* 0x0000000403037227 */ /* 0x002fc800078e00ff */
[----:B------:R-:W-:-:S04]  /*0130*/  IMAD.MOV R3, RZ, RZ, -R3 ;  /* 0x000000ffff037224 */ /* 0x000fc800078e0a03 */
[----:B------:R-:W-:-:S05]  /*0140*/  IMAD R0, R3, UR5, R4 ;  /* 0x0000000503007c24 */ /* 0x000fca000f8e0204 */
[----:B------:R-:W-:-:S13]  /*0150*/  ISETP.GE.U32.AND P0, PT, R0, UR5, PT ;  /* 0x0000000500007c0c */ /* 0x000fda000bf06070 */
[----:B------:R-:W-:-:S05]  /*0160*/  @P0 VIADD R0, R0, -UR5 ;  /* 0x8000000500000c36 */ /* 0x000fca0008000000 */
[----:B------:R-:W-:-:S13]  /*0170*/  ISETP.GE.U32.AND P0, PT, R0, UR5, PT ;  /* 0x0000000500007c0c */ /* 0x000fda000bf06070 */
[----:B------:R-:W-:Y:S01]  /*0180*/  @P0 VIADD R0, R0, -UR5 ;  /* 0x8000000500000c36 */ /* 0x000fe20008000000 */
[----:B------:R-:W-:-:S04]  /*0190*/  @!P1 LOP3.LUT R0, RZ, UR5, RZ, 0x33, !PT ;  /* 0x00000005ff009c12 */ /* 0x000fc8000f8e33ff */
[----:B------:R-:W-:-:S04]  /*01a0*/  ISETP.NE.U32.AND P0, PT, R0, RZ, PT ;  /* 0x000000ff0000720c */ /* 0x000fc80003f05070 */
[----:B------:R-:W-:Y:S01]  /*01b0*/  ISETP.NE.AND.EX P0, PT, RZ, RZ, PT, P0 ;  /* 0x000000ffff00720c */ /* 0x000fe20003f05300 */
[----:B------:R-:W-:-:S12]  /*01c0*/  BRA `(.L_x_2) ;  /* 0x00000000001c7947 */ /* 0x000fd80003800000 */
.L_x_1:
[----:B------:R-:W0:Y:S01]  /*01d0*/  LDC R8, c[0x0][0x3b0] ;  /* 0x0000ec00ff087b82 */ /* 0x000e220000000800 */
[----:B------:R-:W-:Y:S01]  /*01e0*/  IMAD.U32 R6, RZ, RZ, UR9 ;  /* 0x00000009ff067e24 */ /* 0x000fe2000f8e00ff */
[----:B------:R-:W-:-:S06]  /*01f0*/  MOV R4, 0x220 ;  /* 0x0000022000047802 */ /* 0x000fcc0000000f00 */
[----:B------:R-:W1:Y:S02]  /*0200*/  LDC R7, c[0x0][0x3b4] ;  /* 0x0000ed00ff077b82 */ /* 0x000e640000000800 */
[----:B01----:R-:W-:Y:S05]  /*0210*/  CALL.REL.NOINC `($__internal_0_$__cuda_sm20_rem_s64) ;  /* 0x0000000800007944 */ /* 0x003fea0003c00000 */
[----:B------:R-:W-:-:S04]  /*0220*/  ISETP.NE.U32.AND P0, PT, R8, RZ, PT ;  /* 0x000000ff0800720c */ /* 0x000fc80003f05070 */
[----:B------:R-:W-:-:S13]  /*0230*/  ISETP.NE.AND.EX P0, PT, R9, RZ, PT, P0 ;  /* 0x000000ff0900720c */ /* 0x000fda0003f05300 */
.L_x_2:
[----:B------:R-:W-:Y:S05]  /*0240*/  @!P0 EXIT ;  /* 0x000000000000894d */ /* 0x000fea0003800000 */
[----:B------:R-:W0:Y:S01]  /*0250*/  S2R R5, SR_CTAID.X ;  /* 0x0000000000057919 */ /* 0x000e220000002500 */
[----:B------:R-:W0:Y:S01]  /*0260*/  LDC.64 R2, c[0x0][0x380] ;  /* 0x0000e000ff027b82 */ /* 0x000e220000000a00 */
[----:B------:R-:W1:Y:S01]  /*0270*/  LDCU.64 UR6, c[0x0][0x358] ;  /* 0x00006b00ff0677ac */ /* 0x000e620008000a00 */
[----:B0-----:R-:W-:-:S06]  /*0280*/  IMAD.WIDE.U32 R2, R5, 0x4, R2 ;  /* 0x0000000405027825 */ /* 0x001fcc00078e0002 */
[----:B-1----:R-:W2:Y:S02]  /*0290*/  LDG.E R2, desc[UR6][R2.64] ;  /* 0x0000000602027981 */ /* 0x002ea4000c1e1900 */
[----:B--2---:R-:W-:-:S13]  /*02a0*/  ISETP.GE.AND P0, PT, R2, 0x1, PT ;  /* 0x000000010200780c */ /* 0x004fda0003f06270 */
[----:B------:R-:W-:Y:S05]  /*02b0*/  @!P0 EXIT ;  /* 0x000000000000894d */ /* 0x000fea0003800000 */
[----:B------:R-:W0:Y:S01]  /*02c0*/  LDC.64 R6, c[0x0][0x3b0] ;  /* 0x0000ec00ff067b82 */ /* 0x000e220000000a00 */
[----:B------:R-:W1:Y:S01]  /*02d0*/  S2R R0, SR_TID.X ;  /* 0x0000000000007919 */ /* 0x000e620000002100 */
[----:B------:R-:W-:Y:S01]  /*02e0*/  UMOV UR4, 0x400 ;  /* 0x0000040000047882 */ /* 0x000fe20000000000 */
[----:B------:R-:W-:Y:S01]  /*02f0*/  MOV R2, 0xffffffff ;  /* 0xffffffff00027802 */ /* 0x000fe20000000f00 */
[----:B------:R-:W-:-:S04]  /*0300*/  IMAD.MOV.U32 R3, RZ, RZ, 0x7fffffff ;  /* 0x7fffffffff037424 */ /* 0x000fc800078e00ff */
[----:B------:R-:W2:Y:S01]  /*0310*/  S2UR UR5, SR_CgaCtaId ;  /* 0x00000000000579c3 */ /* 0x000ea20000008800 */
[----:B0-----:R-:W-:-:S05]  /*0320*/  IADD3 R8, P0, PT, R5, R6, RZ ;  /* 0x0000000605087210 */ /* 0x001fca0007f1e0ff */
[----:B------:R-:W-:Y:S01]  /*0330*/  IMAD.X R7, RZ, RZ, R7, P0 ;  /* 0x000000ffff077224 */ /* 0x000fe200000e0607 */
[----:B--2---:R-:W-:-:S04]  /*0340*/  ULEA UR4, UR5, UR4, 0x18 ;  /* 0x0000000405047291 */ /* 0x004fc8000f8ec0ff */
[----:B------:R-:W-:-:S04]  /*0350*/  LOP3.LUT R4, R7, UR9, RZ, 0xfc, !PT ;  /* 0x0000000907047c12 */ /* 0x000fc8000f8efcff */
[----:B------:R-:W-:Y:S01]  /*0360*/  ISETP.NE.U32.AND P0, PT, R4, RZ, PT ;  /* 0x000000ff0400720c */ /* 0x000fe20003f05070 */
[----:B------:R0:W-:Y:S01]  /*0370*/  STS.64 [UR4], R2 ;  /* 0x00000002ff007988 */ /* 0x0001e20008000a04 */
[----:B------:R-:W-:Y:S11]  /*0380*/  BAR.SYNC.DEFER_BLOCKING 0x0 ;  /* 0x0000000000007b1d */ /* 0x000ff60000010000 */
[----:B01----:R-:W-:Y:S05]  /*0390*/  @P0 BRA `(.L_x_3) ;  /* 0x0000000000500947 */ /* 0x003fea0003800000 */
[----:B------:R-:W0:Y:S01]  /*03a0*/  LDCU UR4, c[0x0][0x3a8] ;  /* 0x00007500ff0477ac */ /* 0x000e220008000800 */
[----:B------:R-:W-:Y:S02]  /*03b0*/  IMAD.MOV.U32 R2, RZ, RZ, RZ ;  /* 0x000000ffff027224 */ /* 0x000fe400078e00ff */
[----:B------:R-:W-:Y:S01]  /*03c0*/  IMAD.MOV.U32 R9, RZ, RZ, RZ ;  /* 0x000000ffff097224 */ /* 0x000fe200078e00ff */
[----:B0-----:R-:W0:Y:S01]  /*03d0*/  I2F.U32.RP R4, UR4 ;  /* 0x0000000400047d06 */ /* 0x001e220008209000 */
[----:B------:R-:W-:-:S07]  /*03e0*/  ISETP.NE.U32.AND P1, PT, RZ, UR4, PT ;  /* 0x00000004ff007c0c */ /* 0x000fce000bf25070 */
[----:B0-----:R-:W0:Y:S02]  /*03f0*/  MUFU.RCP R4, R4 ;  /* 0x0000000400047308 */ /* 0x001e240000001000 */
[----:B0-----:R-:W-:-:S06]  /*0400*/  VIADD R6, R4, 0xffffffe ;  /* 0x0ffffffe04067836 */ /* 0x001fcc0000000000 */
[----:B------:R-:W0:Y:S02]  /*0410*/  F2I.FTZ.U32.TRUNC.NTZ R3, R6 ;  /* 0x0000000600037305 */ /* 0x000e24000021f000 */
[----:B0-----:R-:W-:-:S04]  /*0420*/  IMAD.MOV R7, RZ, RZ, -R3 ;  /* 0x000000ffff077224 */ /* 0x001fc800078e0a03 */
[----:B------:R-:W-:-:S04]  /*0430*/  IMAD R7, R7, UR4, RZ ;  /* 0x0000000407077c24 */ /* 0x000fc8000f8e02ff */
[----:B------:R-:W-:-:S06]  /*0440*/  IMAD.HI.U32 R7, R3, R7, R2 ;  /* 0x0000000703077227 */ /* 0x000fcc00078e0002 */
[----:B------:R-:W-:-:S04]  /*0450*/  IMAD.HI.U32 R2, R7, R8, RZ ;  /* 0x0000000807027227 */ /* 0x000fc800078e00ff */
[----:B------:R-:W-:-:S04]  /*0460*/  IMAD.MOV R3, RZ, RZ, -R2 ;  /* 0x000000ffff037224 */ /* 0x000fc800078e0a02 */
[----:B------:R-:W-:-:S05]  /*0470*/  IMAD R8, R3, UR4, R8 ;  /* 0x0000000403087c24 */ /* 0x000fca000f8e0208 */
[----:B------:R-:W-:-:S13]  /*0480*/  ISETP.GE.U32.AND P0, PT, R8, UR4, PT ;  /* 0x0000000408007c0c */ /* 0x000fda000bf06070 */
[----:B------:R-:W-:-:S04]  /*0490*/  @P0 IADD3 R8, PT, PT, R8, -UR4, RZ ;  /* 0x8000000408080c10 */ /* 0x000fc8000fffe0ff */
[----:B------:R-:W-:-:S13]  /*04a0*/  ISETP.GE.U32.AND P0, PT, R8, UR4, PT ;  /* 0x0000000408007c0c */ /* 0x000fda000bf06070 */
[----:B------:R-:W-:Y:S01]  /*04b0*/  @P0 VIADD R8, R8, -UR4 ;  /* 0x8000000408080c36 */ /* 0x000fe20008000000 */
[----:B------:R-:W-:Y:S01]  /*04c0*/  @!P1 LOP3.LUT R8, RZ, UR4, RZ, 0x33, !PT ;  /* 0x00000004ff089c12 */ /* 0x000fe2000f8e33ff */
[----:B------:R-:W-:Y:S06]  /*04d0*/  BRA `(.L_x_4) ;  /* 0x00000000000c7947 */ /* 0x000fec0003800000 */
.L_x_3:
[----:B------:R-:W-:Y:S01]  /*04e0*/  IMAD.U32 R6, RZ, RZ, UR9 ;  /* 0x00000009ff067e24 */ /* 0x000fe2000f8e00ff */
[----:B------:R-:W-:-:S07]  /*04f0*/  MOV R4, 0x510 ;  /* 0x0000051000047802 */ /* 0x000fce0000000f00 */
[----:B------:R-:W-:Y:S05]  /*0500*/  CALL.REL.NOINC `($__internal_0_$__cuda_sm20_rem_s64) ;  /* 0x0000000400447944 */ /* 0x000fea0003c00000 */
.L_x_4:
[----:B------:R-:W0:Y:S01]  /*0510*/  LDC.64 R14, c[0x0][0x390] ;  /* 0x0000e400ff0e7b82 */ /* 0x000e220000000a00 */
[----:B------:R-:W1:Y:S01]  /*0520*/  LDCU.128 UR8, c[0x0][0x390] ;  /* 0x00007200ff0877ac */ /* 0x000e620008000c00 */
[----:B------:R-:W-:Y:S01]  /*0530*/  IMAD.SHL.U32 R3, R5, 0x4, RZ ;  /* 0x0000000405037824 */ /* 0x000fe200078e00ff */
[----:B------:R-:W-:-:S05]  /*0540*/  SHF.R.U32.HI R2, RZ, 0x1e, R5 ;  /* 0x0000001eff027819 */ /* 0x000fca0000011605 */
[----:B------:R-:W2:Y:S08]  /*0550*/  LDC.64 R16, c[0x0][0x398] ;  /* 0x0000e600ff107b82 */ /* 0x000eb00000000a00 */
[----:B------:R-:W3:Y:S01]  /*0560*/  LDC.64 R10, c[0x0][0x380] ;  /* 0x0000e000ff0a7b82 */ /* 0x000ee20000000a00 */
[----:B-1----:R-:W-:-:S04]  /*0570*/  IADD3 R18, P0, PT, R3, UR8, RZ ;  /* 0x0000000803127c10 */ /* 0x002fc8000ff1e0ff */
[----:B------:R-:W-:Y:S01]  /*0580*/  IADD3.X R19, PT, PT, R2, UR9, RZ, P0, !PT ;  /* 0x0000000902137c10 */ /* 0x000fe200087fe4ff */
[----:B0-----:R-:W-:Y:S01]  /*0590*/  IMAD.WIDE.U32 R14, R0, 0x4, R14 ;  /* 0x00000004000e7825 */ /* 0x001fe200078e000e */
[----:B------:R-:W-:-:S03]  /*05a0*/  IADD3 R20, P0, PT, R3, UR10, RZ ;  /* 0x0000000a03147c10 */ /* 0x000fc6000ff1e0ff */
[----:B------:R-:W4:Y:S01]  /*05b0*/  LDG.E R4, desc[UR6][R18.64] ;  /* 0x0000000612047981 */ /* 0x000f22000c1e1900 */
[----:B------:R-:W-:-:S03]  /*05c0*/  IADD3.X R21, PT, PT, R2, UR11, RZ, P0, !PT ;  /* 0x0000000b02157c10 */ /* 0x000fc600087fe4ff */
[----:B------:R0:W4:Y:S01]  /*05d0*/  LDG.E R15, desc[UR6][R14.64] ;  /* 0x000000060e0f7981 */ /* 0x000122000c1e1900 */
[----:B--2---:R-:W-:-:S03]  /*05e0*/  IMAD.WIDE.U32 R16, R0, 0x4, R16 ;  /* 0x0000000400107825 */ /* 0x004fc600078e0010 */
[----:B------:R-:W2:Y:S04]  /*05f0*/  LDG.E R5, desc[UR6][R20.64] ;  /* 0x0000000614057981 */ /* 0x000ea8000c1e1900 */
[----:B------:R-:W2:Y:S01]  /*0600*/  LDG.E R16, desc[UR6][R16.64] ;  /* 0x0000000610107981 */ /* 0x000ea2000c1e1900 */
[C---:B------:R-:W-:Y:S02]  /*0610*/  SHF.L.U32 R22, R8.reuse, 0x2, RZ ;  /* 0x0000000208167819 */ /* 0x040fe400000006ff */
[----:B------:R-:W-:Y:S02]  /*0620*/  SHF.L.U64.HI R8, R8, 0x2, R9 ;  /* 0x0000000208087819 */ /* 0x000fe40000010209 */
[C---:B0-----:R-:W-:Y:S02]  /*0630*/  IADD3 R14, P1, PT, R22.reuse, UR8, RZ ;  /* 0x00000008160e7c10 */ /* 0x041fe4000ff3e0ff */
[----:B------:R-:W-:-:S04]  /*0640*/  IADD3 R18, P2, PT, R22, UR10, RZ ;  /* 0x0000000a16127c10 */ /* 0x000fc8000ff5e0ff */
[----:B------:R-:W-:-:S05]  /*0650*/  IADD3.X R19, PT, PT, R8, UR11, RZ, P2, !PT ;  /* 0x0000000b08137c10 */ /* 0x000fca00097fe4ff */
[----:B------:R-:W5:Y:S01]  /*0660*/  LDG.E R18, desc[UR6][R18.64] ;  /* 0x0000000612127981 */ /* 0x000f62000c1e1900 */
[----:B----4-:R-:W-:Y:S01]  /*0670*/  IMAD.IADD R12, R15, 0x1, -R4 ;  /* 0x000000010f0c7824 */ /* 0x010fe200078e0a04 */
[----:B------:R-:W-:-:S03]  /*0680*/  IADD3.X R15, PT, PT, R8, UR9, RZ, P1, !PT ;  /* 0x00000009080f7c10 */ /* 0x000fc60008ffe4ff */
[----:B------:R-:W-:-:S03]  /*0690*/  IMAD.WIDE R6, R12, R12, RZ ;  /* 0x0000000c0c067225 */ /* 0x000fc600078e02ff */
[----:B------:R-:W4:Y:S01]  /*06a0*/  LDG.E R15, desc[UR6][R14.64] ;  /* 0x000000060e0f7981 */ /* 0x000f22000c1e1900 */
[----:B--2---:R-:W-:-:S04]  /*06b0*/  IMAD.IADD R13, R16, 0x1, -R5 ;  /* 0x00000001100d7824 */ /* 0x004fc800078e0a05 */
[----:B------:R-:W-:-:S03]  /*06c0*/  IMAD.WIDE R6, R13, R13, R6 ;  /* 0x0000000d0d067225 */ /* 0x000fc600078e0206 */
[----:B------:R-:W-:-:S04]  /*06d0*/  ISETP.NE.U32.AND P0, PT, R6, RZ, PT ;  /* 0x000000ff0600720c */ /* 0x000fc80003f05070 */
[----:B------:R-:W-:Y:S01]  /*06e0*/  ISETP.NE.AND.EX P0, PT, R7, RZ, PT, P0 ;  /* 0x000000ff0700720c */ /* 0x000fe20003f05300 */
[----:B---3--:R-:W-:-:S12]  /*06f0*/  IMAD.WIDE.U32 R8, R0, 0x4, R10 ;  /* 0x0000000400087825 */ /* 0x008fd800078e000a */
[----:B------:R-:W2:Y:S01]  /*0700*/  @P0 LDG.E R16, desc[UR6][R8.64] ;  /* 0x0000000608100981 */ /* 0x000ea2000c1e1900 */
[----:B-----5:R-:W-:Y:S01]  /*0710*/  IMAD.IADD R11, R18, 0x1, -R5 ;  /* 0x00000001120b7824 */ /* 0x020fe200078e0a05 */
[----:B------:R-:W-:Y:S01]  /*0720*/  BSSY.RECONVERGENT B0, `(.L_x_5) ;  /* 0x0000016000007945 */ /* 0x000fe20003800200 */
[----:B----4-:R-:W-:-:S04]  /*0730*/  IMAD.IADD R10, R15, 0x1, -R4 ;  /* 0x000000010f0a7824 */ /* 0x010fc800078e0a04 */
[----:B------:R-:W-:-:S04]  /*0740*/  IMAD.WIDE R4, R12, R10, RZ ;  /* 0x0000000a0c047225 */ /* 0x000fc800078e02ff */
[----:B------:R-:W-:Y:S02]  /*0750*/  IMAD R12, R11, R12, RZ ;  /* 0x0000000c0b0c7224 */ /* 0x000fe400078e02ff */
[----:B------:R-:W-:Y:S02]  /*0760*/  IMAD R17, R10, R13, RZ ;  /* 0x0000000d0a117224 */ /* 0x000fe400078e02ff */
[----:B------:R-:W-:-:S04]  /*0770*/  IMAD.WIDE R10, R13, R11, RZ ;  /* 0x0000000b0d0a7225 */ /* 0x000fc800078e02ff */
[----:B------:R-:W-:Y:S02]  /*0780*/  IMAD.MOV.U32 R10, RZ, RZ, R5 ;  /* 0x000000ffff0a7224 */ /* 0x000fe400078e0005 */
[----:B------:R-:W-:Y:S01]  /*0790*/  IMAD.MOV.U32 R13, RZ, RZ, R11 ;  /* 0x000000ffff0d7224 */ /* 0x000fe200078e000b */
[----:B--2---:R-:W-:-:S04]  /*07a0*/  ISETP.GT.AND P0, PT, R16, RZ, P0 ;  /* 0x000000ff1000720c */ /* 0x004fc80000704270 */
[----:B------:R-:W-:-:S04]  /*07b0*/  ISETP.NE.OR P0, PT, R12, R17, !P0 ;  /* 0x000000110c00720c */ /* 0x000fc80004705670 */
[----:B------:R-:W-:-:S04]  /*07c0*/  ISETP.LT.OR P0, PT, R10, RZ, P0 ;  /* 0x000000ff0a00720c */ /* 0x000fc80000701670 */
[----:B------:R-:W-:-:S13]  /*07d0*/  ISETP.LT.OR P0, PT, R13, RZ, P0 ;  /* 0x000000ff0d00720c */ /* 0x000fda0000701670 */
[----:B------:R-:W-:Y:S05]  /*07e0*/  @P0 BRA `(.L_x_6) ;  /* 0x0000000000240947 */ /* 0x000fea0003800000 */
[----:B------:R-:W0:Y:S01]  /*07f0*/  S2R R5, SR_CgaCtaId ;  /* 0x0000000000057919 */ /* 0x000e220000008800 */
[----:B------:R-:W-:-:S04]  /*0800*/  MOV R4, 0x400 ;  /* 0x0000040000047802 */ /* 0x000fc80000000f00 */
[----:B0-----:R-:W-:-:S07]  /*0810*/  LEA R11, R5, R4, 0x18 ;  /* 0x00000004050b7211 */ /* 0x001fce00078ec0ff */
.L_x_7:
[----:B------:R-:W0:Y:S02]  /*0820*/  LDS.64 R4, [R11] ;  /* 0x000000000b047984 */ /* 0x000e240000000a00 */
[----:B0-----:R-:W-:-:S04]  /*0830*/  ISETP.GE.U32.AND P0, PT, R6, R4, PT ;  /* 0x000000040600720c */ /* 0x001fc80003f06070 */
[----:B------:R-:W-:-:S13]  /*0840*/  ISETP.GE.AND.EX P0, PT, R7, R5, PT, P0 ;  /* 0x000000050700720c */ /* 0x000fda0003f06300 */
[----:B------:R-:W-:Y:S05]  /*0850*/  @P0 BRA `(.L_x_6) ;  /* 0x0000000000080947 */ /* 0x000fea0003800000 */
[----:B------:R-:W0:Y:S02]  /*0860*/  ATOMS.CAST.SPIN.64 P0, [R11], R4, R6 ;  /* 0x000000040b00758d */ /* 0x000e240001800406 */
[----:B0-----:R-:W-:Y:S05]  /*0870*/  @!P0 BRA `(.L_x_7) ;  /* 0xfffffffc00e88947 */ /* 0x001fea000383ffff */
.L_x_6:
[----:B------:R-:W-:Y:S05]  /*0880*/  BSYNC.RECONVERGENT B0 ;  /* 0x0000000000007941 */ /* 0x000fea0003800200 */
.L_x_5:
[----:B------:R-:W0:Y:S08]  /*0890*/  S2UR UR5, SR_CgaCtaId ;  /* 0x00000000000579c3 */ /* 0x000e300000008800 */
[----:B------:R-:W-:Y:S01]  /*08a0*/  BAR.SYNC.DEFER_BLOCKING 0x0 ;  /* 0x0000000000007b1d */ /* 0x000fe20000010000 */
[----:B------:R-:W-:-:S05]  /*08b0*/  ISETP.NE.AND P0, PT, R12, R17, PT ;  /* 0x000000110c00720c */ /* 0x000fca0003f05270 */
[----:B------:R-:W-:Y:S02]  /*08c0*/  UMOV UR4, 0x400 ;  /* 0x0000040000047882 */ /* 0x000fe40000000000 */
[----:B0-----:R-:W-:-:S09]  /*08d0*/  ULEA UR4, UR5, UR4, 0x18 ;  /* 0x0000000405047291 */ /* 0x001fd2000f8ec0ff */
[----:B------:R-:W0:Y:S02]  /*08e0*/  LDS.64 R4, [UR4] ;  /* 0x00000004ff047984 */ /* 0x000e240008000a00 */
[----:B0-----:R-:W-:Y:S02]  /*08f0*/  ISETP.NE.U32.AND P1, PT, R4, R6, PT ;  /* 0x000000060400720c */ /* 0x001fe40003f25070 */
[----:B------:R-:W-:Y:S02]  /*0900*/  LOP3.LUT R4, R10, R13, RZ, 0xfc, !PT ;  /* 0x0000000d0a047212 */ /* 0x000fe400078efcff */
[----:B------:R-:W-:-:S04]  /*0910*/  ISETP.NE.OR.EX P0, PT, R5, R7, P0, P1 ;  /* 0x000000070500720c */ /* 0x000fc80000705710 */
[----:B------:R-:W-:-:S13]  /*0920*/  ISETP.LT.OR P0, PT, R4, RZ, P0 ;  /* 0x000000ff0400720c */ /* 0x000fda0000701670 */
[----:B------:R-:W-:Y:S05]  /*0930*/  @P0 EXIT ;  /* 0x000000000000094d */ /* 0x000fea0003800000 */
[----:B------:R-:W2:Y:S02]  /*0940*/  LDG.E R8, desc[UR6][R8.64] ;  /* 0x0000000608087981 */ /* 0x000ea4000c1e1900 */
[----:B--2---:R-:W-:-:S13]  /*0950*/  ISETP.GE.AND P0, PT, R8, 0x1, PT ;  /* 0x000000010800780c */ /* 0x004fda0003f06270 */
[----:B------:R-:W-:Y:S05]  /*0960*/  @!P0 EXIT ;  /* 0x000000000000894d */ /* 0x000fea0003800000 */
[----:B------:R-:W0:Y:S01]  /*0970*/  LDC.64 R4, c[0x0][0x3a0] ;  /* 0x0000e800ff047b82 */ /* 0x000e220000000a00 */
[----:B------:R-:W1:Y:S01]  /*0980*/  LDCU.64 UR4, c[0x0][0x388] ;  /* 0x00007100ff0477ac */ /* 0x000e620008000a00 */
[----:B------:R-:W-:Y:S01]  /*0990*/  IMAD.MOV.U32 R9, RZ, RZ, -0x1 ;  /* 0xffffffffff097424 */ /* 0x000fe200078e00ff */
[----:B-1----:R-:W-:-:S04]  /*09a0*/  IADD3 R6, P0, PT, R3, UR4, RZ ;  /* 0x0000000403067c10 */ /* 0x002fc8000ff1e0ff */
[----:B------:R-:W-:Y:S01]  /*09b0*/  IADD3.X R7, PT, PT, R2, UR5, RZ, P0, !PT ;  /* 0x0000000502077c10 */ /* 0x000fe200087fe4ff */
[----:B0-----:R-:W-:-:S05]  /*09c0*/  IMAD.WIDE.U32 R4, R0, 0x4, R4 ;  /* 0x0000000400047825 */ /* 0x001fca00078e0004 */
[----:B------:R-:W-:Y:S04]  /*09d0*/  REDG.E.ADD.STRONG.GPU desc[UR6][R4.64], R9 ;  /* 0x000000090400798e */ /* 0x000fe8000c12e106 */
[----:B------:R-:W2:Y:S02]  /*09e0*/  LDG.E R0, desc[UR6][R6.64] ;  /* 0x0000000606007981 */ /* 0x000ea4000c1e1900 */
[----:B--2---:R-:W-:-:S05]  /*09f0*/  VIADD R3, R0, 0x1 ;  /* 0x0000000100037836 */ /* 0x004fca0000000000 */
[----:B------:R-:W-:Y:S01]  /*0a00*/  STG.E desc[UR6][R6.64], R3 ;  /* 0x0000000306007986 */ /* 0x000fe2000c101906 */
[----:B------:R-:W-:Y:S05]  /*0a10*/  EXIT ;  /* 0x000000000000794d */ /* 0x000fea0003800000 */
        .weak           $__internal_0_$__cuda_sm20_rem_s64
        .type           $__internal_0_$__cuda_sm20_rem_s64,@function
        .size           $__internal_0_$__cuda_sm20_rem_s64,(.L_x_10 - $__internal_0_$__cuda_sm20_rem_s64)
$__internal_0_$__cuda_sm20_rem_s64:
[----:B------:R-:W-:Y:S02]  /*0a20*/  IADD3 R2, P1, PT, RZ, -UR8, RZ ;  /* 0x80000008ff027c10 */ /* 0x000fe4000ff3e0ff */
[----:B------:R-:W-:Y:S02]  /*0a30*/  ISETP.GE.AND P0, PT, R6, RZ, PT ;  /* 0x000000ff0600720c */ /* 0x000fe40003f06270 */
[-C--:B------:R-:W-:Y:S02]  /*0a40*/  IADD3.X R3, PT, PT, RZ, ~R6.reuse, RZ, P1, !PT ;  /* 0x80000006ff037210 */ /* 0x080fe40000ffe4ff */
[----:B------:R-:W-:Y:S02]  /*0a50*/  SEL R2, R2, UR8, !P0 ;  /* 0x0000000802027c07 */ /* 0x000fe4000c000000 */
[----:B------:R-:W-:-:S04]  /*0a60*/  SEL R3, R3, R6, !P0 ;  /* 0x0000000603037207 */ /* 0x000fc80004000000 */
[----:B------:R-:W0:Y:S08]  /*0a70*/  I2F.U64.RP R9, R2 ;  /* 0x0000000200097312 */ /* 0x000e300000309000 */
[----:B0-----:R-:W0:Y:S02]  /*0a80*/  MUFU.RCP R9, R9 ;  /* 0x0000000900097308 */ /* 0x001e240000001000 */
[----:B0-----:R-:W-:-:S06]  /*0a90*/  VIADD R10, R9, 0x1ffffffe ;  /* 0x1ffffffe090a7836 */ /* 0x001fcc0000000000 */
[----:B------:R-:W0:Y:S02]  /*0aa0*/  F2I.U64.TRUNC R10, R10 ;  /* 0x0000000a000a7311 */ /* 0x000e24000020d800 */
[----:B0-----:R-:W-:-:S04]  /*0ab0*/  IMAD.WIDE.U32 R12, R10, R2, RZ ;  /* 0x000000020a0c7225 */ /* 0x001fc800078e00ff */
[----:B------:R-:W-:Y:S01]  /*0ac0*/  IMAD R13, R10, R3, R13 ;  /* 0x000000030a0d7224 */ /* 0x000fe200078e020d */
[----:B------:R-:W-:-:S03]  /*0ad0*/  IADD3 R15, P0, PT, RZ, -R12, RZ ;  /* 0x8000000cff0f7210 */ /* 0x000fc60007f1e0ff */
[----:B------:R-:W-:Y:S02]  /*0ae0*/  IMAD R13, R11, R2, R13 ;  /* 0x000000020b0d7224 */ /* 0x000fe400078e020d */
[----:B------:R-:W-:-:S04]  /*0af0*/  IMAD.HI.U32 R12, R10, R15, RZ ;  /* 0x0000000f0a0c7227 */ /* 0x000fc800078e00ff */
[----:B------:R-:W-:Y:S02]  /*0b00*/  IMAD.X R17, RZ, RZ, ~R13, P0 ;  /* 0x000000ffff117224 */ /* 0x000fe400000e0e0d */
[----:B------:R-:W-:Y:S02]  /*0b10*/  IMAD.MOV.U32 R13, RZ, RZ, R10 ;  /* 0x000000ffff0d7224 */ /* 0x000fe400078e000a */
[-C--:B------:R-:W-:Y:S02]  /*0b20*/  IMAD R19, R11, R17.reuse, RZ ;  /* 0x000000110b137224 */ /* 0x080fe400078e02ff */
[----:B------:R-:W-:-:S04]  /*0b30*/  IMAD.WIDE.U32 R12, P0, R10, R17, R12 ;  /* 0x000000110a0c7225 */ /* 0x000fc8000780000c */
[----:B------:R-:W-:-:S04]  /*0b40*/  IMAD.HI.U32 R9, R11, R17, RZ ;  /* 0x000000110b097227 */ /* 0x000fc800078e00ff */
[----:B------:R-:W-:-:S04]  /*0b50*/  IMAD.HI.U32 R12, P1, R11, R15, R12 ;  /* 0x0000000f0b0c7227 */ /* 0x000fc8000782000c */
[----:B------:R-:W-:Y:S01]  /*0b60*/  IMAD.X R9, R9, 0x1, R11, P0 ;  /* 0x0000000109097824 */ /* 0x000fe200000e060b */
[----:B------:R-:W-:-:S04]  /*0b70*/  IADD3 R13, P2, PT, R19, R12, RZ ;  /* 0x0000000c130d7210 */ /* 0x000fc80007f5e0ff */
[----:B------:R-:W-:Y:S01]  /*0b80*/  IADD3.X R9, PT, PT, RZ, RZ, R9, P2, P1 ;  /* 0x000000ffff097210 */ /* 0x000fe200017e2409 */
[----:B------:R-:W-:Y:S01]  /*0b90*/  IMAD.WIDE.U32 R10, R13, R2, RZ ;  /* 0x000000020d0a7225 */ /* 0x000fe200078e00ff */
[----:B------:R-:W-:-:S03]  /*0ba0*/  ISETP.GE.AND P1, PT, R7, RZ, PT ;  /* 0x000000ff0700720c */ /* 0x000fc60003f26270 */
[----:B------:R-:W-:Y:S01]  /*0bb0*/  IMAD R11, R13, R3, R11 ;  /* 0x000000030d0b7224 */ /* 0x000fe200078e020b */
[----:B------:R-:W-:-:S03]  /*0bc0*/  IADD3 R15, P0, PT, RZ, -R10, RZ ;  /* 0x8000000aff0f7210 */ /* 0x000fc60007f1e0ff */
[----:B------:R-:W-:Y:S02]  /*0bd0*/  IMAD R11, R9, R2, R11 ;  /* 0x00000002090b7224 */ /* 0x000fe400078e020b */
[----:B------:R-:W-:-:S04]  /*0be0*/  IMAD.HI.U32 R12, R13, R15, RZ ;  /* 0x0000000f0d0c7227 */ /* 0x000fc800078e00ff */
[----:B------:R-:W-:Y:S01]  /*0bf0*/  IMAD.X R10, RZ, RZ, ~R11, P0 ;  /* 0x000000ffff0a7224 */ /* 0x000fe200000e0e0b */
[----:B------:R-:W-:-:S03]  /*0c00*/  IADD3 R11, P4, PT, RZ, -R8, RZ ;  /* 0x80000008ff0b7210 */ /* 0x000fc60007f9e0ff */
[----:B------:R-:W-:Y:S01]  /*0c10*/  IMAD.WIDE.U32 R12, P0, R13, R10, R12 ;  /* 0x0000000a0d0c7225 */ /* 0x000fe2000780000c */
[----:B------:R-:W-:-:S03]  /*0c20*/  SEL R8, R11, R8, !P1 ;  /* 0x000000080b087207 */ /* 0x000fc60004800000 */
[----:B------:R-:W-:Y:S02]  /*0c30*/  IMAD.MOV.U32 R11, RZ, RZ, RZ ;  /* 0x000000ffff0b7224 */ /* 0x000fe400078e00ff */
[----:B------:R-:W-:-:S04]  /*0c40*/  IMAD.HI.U32 R13, P2, R9, R15, R12 ;  /* 0x0000000f090d7227 */ /* 0x000fc8000784000c */
[CC--:B------:R-:W-:Y:S02]  /*0c50*/  IMAD R12, R9.reuse, R10.reuse, RZ ;  /* 0x0000000a090c7224 */ /* 0x0c0fe400078e02ff */
[----:B------:R-:W-:-:S03]  /*0c60*/  IMAD.HI.U32 R10, R9, R10, RZ ;  /* 0x0000000a090a7227 */ /* 0x000fc600078e00ff */
[----:B------:R-:W-:Y:S01]  /*0c70*/  IADD3 R13, P3, PT, R12, R13, RZ ;  /* 0x0000000d0c0d7210 */ /* 0x000fe20007f7e0ff */
[----:B------:R-:W-:Y:S01]  /*0c80*/  IMAD.X R9, R10, 0x1, R9, P0 ;  /* 0x000000010a097824 */ /* 0x000fe200000e0609 */
[----:B------:R-:W-:-:S03]  /*0c90*/  IADD3.X R12, PT, PT, RZ, ~R7, RZ, P4, !PT ;  /* 0x80000007ff0c7210 */ /* 0x000fc600027fe4ff */
[----:B------:R-:W-:Y:S01]  /*0ca0*/  IMAD.HI.U32 R10, R13, R8, RZ ;  /* 0x000000080d0a7227 */ /* 0x000fe200078e00ff */
[----:B------:R-:W-:Y:S02]  /*0cb0*/  SEL R12, R12, R7, !P1 ;  /* 0x000000070c0c7207 */ /* 0x000fe40004800000 */
[----:B------:R-:W-:-:S03]  /*0cc0*/  IADD3.X R9, PT, PT, RZ, RZ, R9, P3, P2 ;  /* 0x000000ffff097210 */ /* 0x000fc60001fe4409 */
[----:B------:R-:W-:-:S04]  /*0cd0*/  IMAD.WIDE.U32 R10, R13, R12, R10 ;  /* 0x0000000c0d0a7225 */ /* 0x000fc800078e000a */
[C---:B------:R-:W-:Y:S02]  /*0ce0*/  IMAD R13, R9.reuse, R12, RZ ;  /* 0x0000000c090d7224 */ /* 0x040fe400078e02ff */
[----:B------:R-:W-:-:S04]  /*0cf0*/  IMAD.HI.U32 R10, P0, R9, R8, R10 ;  /* 0x00000008090a7227 */ /* 0x000fc8000780000a */
[----:B------:R-:W-:Y:S01]  /*0d00*/  IMAD.HI.U32 R7, R9, R12, RZ ;  /* 0x0000000c09077227 */ /* 0x000fe200078e00ff */
[----:B------:R-:W-:-:S03]  /*0d10*/  IADD3 R9, P2, PT, R13, R10, RZ ;  /* 0x0000000a0d097210 */ /* 0x000fc60007f5e0ff */
[----:B------:R-:W-:Y:S02]  /*0d20*/  IMAD.X R7, RZ, RZ, R7, P0 ;  /* 0x000000ffff077224 */ /* 0x000fe400000e0607 */
[----:B------:R-:W-:-:S04]  /*0d30*/  IMAD.WIDE.U32 R10, R9, R2, RZ ;  /* 0x00000002090a7225 */ /* 0x000fc800078e00ff */
[----:B------:R-:W-:Y:S01]  /*0d40*/  IMAD.X R7, RZ, RZ, R7, P2 ;  /* 0x000000ffff077224 */ /* 0x000fe200010e0607 */
[----:B------:R-:W-:Y:S01]  /*0d50*/  IADD3 R13, P2, PT, -R10, R8, RZ ;  /* 0x000000080a0d7210 */ /* 0x000fe20007f5e1ff */
[----:B------:R-:W-:-:S03]  /*0d60*/  IMAD R9, R9, R3, R11 ;  /* 0x0000000309097224 */ /* 0x000fc600078e020b */
[-C--:B------:R-:W-:Y:S01]  /*0d70*/  ISETP.GE.U32.AND P0, PT, R13, R2.reuse, PT ;  /* 0x000000020d00720c */ /* 0x080fe20003f06070 */
[----:B------:R-:W-:-:S04]  /*0d80*/  IMAD R7, R7, R2, R9 ;  /* 0x0000000207077224 */ /* 0x000fc800078e0209 */
[----:B------:R-:W-:Y:S01]  /*0d90*/  IMAD.X R9, R12, 0x1, ~R7, P2 ;  /* 0x000000010c097824 */ /* 0x000fe200010e0e07 */
[----:B------:R-:W-:-:S04]  /*0da0*/  IADD3 R7, P2, PT, R13, -R2, RZ ;  /* 0x800000020d077210 */ /* 0x000fc80007f5e0ff */
[CC--:B------:R-:W-:Y:S02]  /*0db0*/  ISETP.GE.U32.AND.EX P0, PT, R9.reuse, R3.reuse, PT, P0 ;  /* 0x000000030900720c */ /* 0x0c0fe40003f06100 */
[----:B------:R-:W-:Y:S02]  /*0dc0*/  IADD3.X R11, PT, PT, R9, ~R3, RZ, P2, !PT ;  /* 0x80000003090b7210 */ /* 0x000fe400017fe4ff */
[----:B------:R-:W-:Y:S02]  /*0dd0*/  SEL R7, R7, R13, P0 ;  /* 0x0000000d07077207 */ /* 0x000fe40000000000 */
[----:B------:R-:W-:Y:S02]  /*0de0*/  SEL R11, R11, R9, P0 ;  /* 0x000000090b0b7207 */ /* 0x000fe40000000000 */
[CC--:B------:R-:W-:Y:S02]  /*0df0*/  ISETP.GE.U32.AND P0, PT, R7.reuse, R2.reuse, PT ;  /* 0x000000020700720c */ /* 0x0c0fe40003f06070 */
[----:B------:R-:W-:-:S02]  /*0e00*/  IADD3 R8, P2, PT, R7, -R2, RZ ;  /* 0x8000000207087210 */ /* 0x000fc40007f5e0ff */
[----:B------:R-:W-:-:S03]  /*0e10*/  ISETP.GE.U32.AND.EX P0, PT, R11, R3, PT, P0 ;  /* 0x000000030b00720c */ /* 0x000fc60003f06100 */
[----:B------:R-:W-:Y:S01]  /*0e20*/  IMAD.X R9, R11, 0x1, ~R3, P2 ;  /* 0x000000010b097824 */ /* 0x000fe200010e0e03 */
[----:B------:R-:W-:-:S04]  /*0e30*/  SEL R8, R8, R7, P0 ;  /* 0x0000000708087207 */ /* 0x000fc80000000000 */
[----:B------:R-:W-:Y:S02]  /*0e40*/  SEL R9, R9, R11, P0 ;  /* 0x0000000b09097207 */ /* 0x000fe40000000000 */
[-C--:B------:R-:W-:Y:S02]  /*0e50*/  IADD3 R3, P2, PT, RZ, -R8.reuse, RZ ;  /* 0x80000008ff037210 */ /* 0x080fe40007f5e0ff */
[----:B------:R-:W-:Y:S02]  /*0e60*/  ISETP.NE.U32.AND P0, PT, RZ, UR8, PT ;  /* 0x00000008ff007c0c */ /* 0x000fe4000bf05070 */
[----:B------:R-:W-:Y:S01]  /*0e70*/  SEL R8, R3, R8, !P1 ;  /* 0x0000000803087207 */ /* 0x000fe20004800000 */
[----:B------:R-:W-:Y:S01]  /*0e80*/  IMAD.X R2, RZ, RZ, ~R9, P2 ;  /* 0x000000ffff027224 */ /* 0x000fe200010e0e09 */
[----:B------:R-:W-:Y:S01]  /*0e90*/  ISETP.NE.AND.EX P0, PT, R6, RZ, PT, P0 ;  /* 0x000000ff0600720c */ /* 0x000fe20003f05300 */
[----:B------:R-:W-:-:S03]  /*0ea0*/  IMAD.MOV.U32 R3, RZ, RZ, 0x0 ;  /* 0x00000000ff037424 */ /* 0x000fc600078e00ff */
[----:B------:R-:W-:Y:S01]  /*0eb0*/  SEL R9, R2, R9, !P1 ;  /* 0x0000000902097207 */ /* 0x000fe20004800000 */
[----:B------:R-:W-:Y:S01]  /*0ec0*/  IMAD.MOV.U32 R2, RZ, RZ, R4 ;  /* 0x000000ffff027224 */ /* 0x000fe200078e0004 */
[----:B------:R-:W-:Y:S02]  /*0ed0*/  SEL R8, R8, 0xffffffff, P0 ;  /* 0xffffffff08087807 */ /* 0x000fe40000000000 */
[----:B------:R-:W-:Y:S01]  /*0ee0*/  SEL R9, R9, 0xffffffff, P0 ;  /* 0xffffffff09097807 */ /* 0x000fe20000000000 */
[----:B------:R-:W-:Y:S06]  /*0ef0*/  RET.REL.NODEC R2 `(_Z7kernel2PiS_S_S_S_il) ;  /* 0xfffffff002407950 */ /* 0x000fec0003c3ffff */
.L_x_8:
        /* <DEDUP_REMOVED lines=16> */
.L_x_10:


//--------------------- .text._Z7kernel3PiS_      --------------------------
	.section	.text._Z7kernel3PiS_,"ax",@progbits
	.align	128
        .global         _Z7kernel3PiS_
        .type           _Z7kernel3PiS_,@function
        .size           _Z7kernel3PiS_,(.L_x_13 - _Z7kernel3PiS_)
        .other          _Z7kernel3PiS_,@"STO_CUDA_ENTRY STV_DEFAULT"
_Z7kernel3PiS_:
.text._Z7kernel3PiS_:
[----:B------:R-:W-:Y:S01]  /*0000*/  LDC R1, c[0x0][0x37c] ;  /* 0x0000df00ff017b82 */ /* 0x000fe20000000800 */
[----:B------:R-:W0:Y:S07]  /*0010*/  S2R R5, SR_TID.X ;  /* 0x0000000000057919 */ /* 0x000e2e0000002100 */
[----:B------:R-:W0:Y:S01]  /*0020*/  LDC.64 R2, c[0x0][0x380] ;  /* 0x0000e000ff027b82 */ /* 0x000e220000000a00 */
[----:B------:R-:W1:Y:S01]  /*0030*/  LDCU.64 UR4, c[0x0][0x358] ;  /* 0x00006b00ff0477ac */ /* 0x000e620008000a00 */
[----:B0-----:R-:W-:-:S06]  /*0040*/  IMAD.WIDE.U32 R2, R5, 0x4, R2 ;  /* 0x0000000405027825 */ /* 0x001fcc00078e0002 */
[----:B-1----:R-:W2:Y:S02]  /*0050*/  LDG.E R2, desc[UR4][R2.64] ;  /* 0x0000000402027981 */ /* 0x002ea4000c1e1900 */
[----:B--2---:R-:W-:-:S13]  /*0060*/  ISETP.GE.AND P0, PT, R2, 0x1, PT ;  /* 0x000000010200780c */ /* 0x004fda0003f06270 */
[----:B------:R-:W-:Y:S05]  /*0070*/  @!P0 EXIT ;  /* 0x000000000000894d */ /* 0x000fea0003800000 */
[----:B------:R-:W0:Y:S01]  /*0080*/  S2R R0, SR_LANEID ;  /* 0x0000000000007919 */ /* 0x000e220000000000 */
[----:B------:R-:W1:Y:S01]  /*0090*/  LDC.64 R2, c[0x0][0x388] ;  /* 0x0000e200ff027b82 */ /* 0x000e620000000a00 */
[----:B------:R-:W-:Y:S02]  /*00a0*/  VOTEU.ANY UR6, UPT, PT ;  /* 0x0000000000067886 */ /* 0x000fe400038e0100 */
[----:B------:R-:W-:Y:S02]  /*00b0*/  UFLO.U32 UR7, UR6 ;  /* 0x00000006000772bd */ /* 0x000fe400080e0000 */
[----:B------:R-:W1:Y:S04]  /*00c0*/  POPC R5, UR6 ;  /* 0x0000000600057d09 */ /* 0x000e680008000000 */
[----:B0-----:R-:W-:-:S13]  /*00d0*/  ISETP.EQ.U32.AND P0, PT, R0, UR7, PT ;  /* 0x0000000700007c0c */ /* 0x001fda000bf02070 */
[----:B-1----:R-:W-:Y:S01]  /*00e0*/  @P0 REDG.E.ADD.STRONG.GPU desc[UR4][R2.64], R5 ;  /* 0x000000050200098e */ /* 0x002fe2000c12e104 */
[----:B------:R-:W-:Y:S05]  /*00f0*/  EXIT ;  /* 0x000000000000794d */ /* 0x000fea0003800000 */
.L_x_9:
        /* <DEDUP_REMOVED lines=16> */
.L_x_13:


//--------------------- .nv.shared.reserved.0     --------------------------
	.section	.nv.shared.reserved.0,"aw",@nobits
	.weak		__nv_reservedSMEM_offset_0_alias
	.size		__nv_reservedSMEM_offset_0_alias, 0, 64
	.other		__nv_reservedSMEM_offset_0_alias,@"STO_CUDA_RESERVED_SHARED STV_DEFAULT"
__nv_reservedSMEM_offset_0_alias:
	.zero		0
	.zero		64


//--------------------- .nv.shared._Z7kernel2PiS_S_S_S_il --------------------------
	.section	.nv.shared._Z7kernel2PiS_S_S_S_il,"aw",@nobits
	.sectionflags	@""
	.align	8
.nv.shared._Z7kernel2PiS_S_S_S_il:
	.zero		1032


//--------------------- .nv.constant0._Z7kernel1PiS_i --------------------------
	.section	.nv.constant0._Z7kernel1PiS_i,"a",@progbits
	.sectionflags	@""
	.align	4
.nv.constant0._Z7kernel1PiS_i:
	.zero		916


//--------------------- .nv.constant0._Z7kernel2PiS_S_S_S_il --------------------------
	.section	.nv.constant0._Z7kernel2PiS_S_S_S_il,"a",@progbits
	.sectionflags	@""
	.align	4
.nv.constant0._Z7kernel2PiS_S_S_S_il:
	.zero		952


//--------------------- .nv.constant0._Z7kernel3PiS_ --------------------------
	.section	.nv.constant0._Z7kernel3PiS_,"a",@progbits
	.sectionflags	@""
	.align	4
.nv.constant0._Z7kernel3PiS_:
	.zero		912


//--------------------- SYMBOLS --------------------------

	.type		.nv.reservedSmem.offset0,@object
	.size		.nv.reservedSmem.offset0,0x4
	.type		.nv.reservedSmem.cap,@object
	.size		.nv.reservedSmem.cap,0x4
